//
// Generated by NVIDIA NVVM Compiler
//
// Compiler Build ID: CL-36424714
// Cuda compilation tools, release 13.0, V13.0.88
// Based on NVVM 20.0.0
//

.version 9.0
.target sm_100
.address_size 64

	// .globl	_Z9VectorAddPiS_S_i

.visible .entry _Z9VectorAddPiS_S_i(
	.param .u64 .ptr .align 1 _Z9VectorAddPiS_S_i_param_0,
	.param .u64 .ptr .align 1 _Z9VectorAddPiS_S_i_param_1,
	.param .u64 .ptr .align 1 _Z9VectorAddPiS_S_i_param_2,
	.param .u32 _Z9VectorAddPiS_S_i_param_3
)
{
	.reg .pred 	%p<2>;
	.reg .b32 	%r<9>;
	.reg .b64 	%rd<11>;

	ld.param.u64 	%rd1, [_Z9VectorAddPiS_S_i_param_0];
	ld.param.u64 	%rd2, [_Z9VectorAddPiS_S_i_param_1];
	ld.param.u64 	%rd3, [_Z9VectorAddPiS_S_i_param_2];
	ld.param.u32 	%r2, [_Z9VectorAddPiS_S_i_param_3];
	mov.u32 	%r3, %tid.x;
	mov.u32 	%r4, %ctaid.x;
	mov.u32 	%r5, %ntid.x;
	mad.lo.s32 	%r1, %r4, %r5, %r3;
	setp.gt.s32 	%p1, %r1, %r2;
	@%p1 bra 	$L__BB0_2;
	cvta.to.global.u64 	%rd4, %rd1;
	cvta.to.global.u64 	%rd5, %rd2;
	cvta.to.global.u64 	%rd6, %rd3;
	mul.wide.s32 	%rd7, %r1, 4;
	add.s64 	%rd8, %rd4, %rd7;
	ld.global.u32 	%r6, [%rd8];
	add.s64 	%rd9, %rd5, %rd7;
	ld.global.u32 	%r7, [%rd9];
	add.s32 	%r8, %r7, %r6;
	add.s64 	%rd10, %rd6, %rd7;
	st.global.u32 	[%rd10], %r8;
$L__BB0_2:
	ret;

}


// ===== COMPILED SASS (sm_100) =====

	.target	sm_100

	.elftype	@"ET_EXEC"


//--------------------- .note.nv.tkinfo           --------------------------
	.section	.note.nv.tkinfo,"",@"SHT_NOTE"
	.sectionflags	@"SHF_NOTE_NV_TKINFO"
	.tkinfo
        /*0018*/ 	.word	0x00000002
        /*0030*/ 	.string	""
        /*0030*/ 	.string	"ptxas"
        /*0030*/ 	.string	"Cuda compilation tools, release 13.0, V13.0.88"
        /*0030*/ 	.string	"Build cuda_13.0.r13.0/compiler.36424714_0"
        /*0030*/ 	.string	"-arch sm_100 -m 64 "



//--------------------- .note.nv.cuinfo           --------------------------
	.section	.note.nv.cuinfo,"",@"SHT_NOTE"
	.sectionflags	@"SHF_NOTE_NV_CUINFO"
        /*0018*/ 	.short	0x0002
        /*001a*/ 	.short	0x0064
        /*001c*/ 	.short	0x0082
	.zero		2


//--------------------- .nv.info                  --------------------------
	.section	.nv.info,"",@"SHT_CUDA_INFO"
	.align	4


	//----- nvinfo : EIATTR_REGCOUNT
	.align		4
        /*0000*/ 	.byte	0x04, 0x2f
        /*0002*/ 	.short	(.L_1 - .L_0)
	.align		4
.L_0:
        /*0004*/ 	.word	index@(_Z9VectorAddPiS_S_i)
        /*0008*/ 	.word	0x0000000c


	//----- nvinfo : EIATTR_FRAME_SIZE
	.align		4
.L_1:
        /*000c*/ 	.byte	0x04, 0x11
        /*000e*/ 	.short	(.L_3 - .L_2)
	.align		4
.L_2:
        /*0010*/ 	.word	index@(_Z9VectorAddPiS_S_i)
        /*0014*/ 	.word	0x00000000


	//----- nvinfo : EIATTR_MIN_STACK_SIZE
	.align		4
.L_3:
        /*0018*/ 	.byte	0x04, 0x12
        /*001a*/ 	.short	(.L_5 - .L_4)
	.align		4
.L_4:
        /*001c*/ 	.word	index@(_Z9VectorAddPiS_S_i)
        /*0020*/ 	.word	0x00000000
.L_5:


//--------------------- .nv.compat                --------------------------
	.section	.nv.compat,"",@"SHT_CUDA_COMPAT_INFO"
	.align	4
        /*0000*/ 	.byte	0x02, 0x09, 0x00, 0x00, 0x02, 0x02, 0x01, 0x00, 0x02, 0x05, 0x05, 0x00, 0x03, 0x07, 0x01, 0x01
        /*0010*/ 	.byte	0x02, 0x03, 0x00, 0x00, 0x02, 0x06, 0x01, 0x00, 0x04, 0x0b, 0x08, 0x00, 0x09, 0x00, 0x00, 0x00
        /*0020*/ 	.byte	0x00, 0x00, 0x00, 0x00


//--------------------- .nv.info._Z9VectorAddPiS_S_i --------------------------
	.section	.nv.info._Z9VectorAddPiS_S_i,"",@"SHT_CUDA_INFO"
	.sectionflags	@""
	.align	4


	//----- nvinfo : EIATTR_CUDA_API_VERSION
	.align		4
        /*0000*/ 	.byte	0x04, 0x37
        /*0002*/ 	.short	(.L_7 - .L_6)
.L_6:
        /*0004*/ 	.word	0x00000082


	//----- nvinfo : EIATTR_KPARAM_INFO
	.align		4
.L_7:
        /*0008*/ 	.byte	0x04, 0x17
        /*000a*/ 	.short	(.L_9 - .L_8)
.L_8:
        /*000c*/ 	.word	0x00000000
        /*0010*/ 	.short	0x0003
        /*0012*/ 	.short	0x0018
        /*0014*/ 	.byte	0x00, 0xf0, 0x11, 0x00


	//----- nvinfo : EIATTR_KPARAM_INFO
	.align		4
.L_9:
        /*0018*/ 	.byte	0x04, 0x17
        /*001a*/ 	.short	(.L_11 - .L_10)
.L_10:
        /*001c*/ 	.word	0x00000000
        /*0020*/ 	.short	0x0002
        /*0022*/ 	.short	0x0010
        /*0024*/ 	.byte	0x00, 0xf5, 0x21, 0x00


	//----- nvinfo : EIATTR_KPARAM_INFO
	.align		4
.L_11:
        /*0028*/ 	.byte	0x04, 0x17
        /*002a*/ 	.short	(.L_13 - .L_12)
.L_12:
        /*002c*/ 	.word	0x00000000
        /*0030*/ 	.short	0x0001
        /*0032*/ 	.short	0x0008
        /*0034*/ 	.byte	0x00, 0xf5, 0x21, 0x00


	//----- nvinfo : EIATTR_KPARAM_INFO
	.align		4
.L_13:
        /*0038*/ 	.byte	0x04, 0x17
        /*003a*/ 	.short	(.L_15 - .L_14)
.L_14:
        /*003c*/ 	.word	0x00000000
        /*0040*/ 	.short	0x0000
        /*0042*/ 	.short	0x0000
        /*0044*/ 	.byte	0x00, 0xf5, 0x21, 0x00


	//----- nvinfo : EIATTR_SPARSE_MMA_MASK
	.align		4
.L_15:
        /*0048*/ 	.byte	0x03, 0x50
        /*004a*/ 	.short	0x0000


	//----- nvinfo : EIATTR_MAXREG_COUNT
	.align		4
        /*004c*/ 	.byte	0x03, 0x1b
        /*004e*/ 	.short	0x00ff


	//----- nvinfo : EIATTR_MERCURY_ISA_VERSION
	.align		4
        /*0050*/ 	.byte	0x03, 0x5f
        /*0052*/ 	.short	0x0101


	//----- nvinfo : EIATTR_VRC_CTA_INIT_COUNT
	.align		4
        /*0054*/ 	.byte	0x02, 0x4a
	.zero		1
	.zero		1


	//----- nvinfo : EIATTR_EXIT_INSTR_OFFSETS
	.align		4
        /*0058*/ 	.byte	0x04, 0x1c
        /*005a*/ 	.short	(.L_17 - .L_16)


	//   ....[0]....
.L_16:
        /*005c*/ 	.word	0x00000070


	//   ....[1]....
        /*0060*/ 	.word	0x00000130


	//----- nvinfo : EIATTR_CBANK_PARAM_SIZE
	.align		4
.L_17:
        /*0064*/ 	.byte	0x03, 0x19
        /*0066*/ 	.short	0x001c


	//----- nvinfo : EIATTR_PARAM_CBANK
	.align		4
        /*0068*/ 	.byte	0x04, 0x0a
        /*006a*/ 	.short	(.L_19 - .L_18)
	.align		4
.L_18:
        /*006c*/ 	.word	index@(.nv.constant0._Z9VectorAddPiS_S_i)
        /*0070*/ 	.short	0x0380
        /*0072*/ 	.short	0x001c


	//----- nvinfo : EIATTR_SW_WAR
	.align		4
.L_19:
        /*0074*/ 	.byte	0x04, 0x36
        /*0076*/ 	.short	(.L_21 - .L_20)
.L_20:
        /*0078*/ 	.word	0x00000008
.L_21:


//--------------------- .nv.callgraph             --------------------------
	.section	.nv.callgraph,"",@"SHT_CUDA_CALLGRAPH"
	.align	4
	.sectionentsize	8
	.align		4
        /*0000*/ 	.word	0x00000000
	.align		4
        /*0004*/ 	.word	0xffffffff
	.align		4
        /*0008*/ 	.word	0x00000000
	.align		4
        /*000c*/ 	.word	0xfffffffe
	.align		4
        /*0010*/ 	.word	0x00000000
	.align		4
        /*0014*/ 	.word	0xfffffffd
	.align		4
        /*0018*/ 	.word	0x00000000
	.align		4
        /*001c*/ 	.word	0xfffffffc


//--------------------- .text._Z9VectorAddPiS_S_i --------------------------
	.section	.text._Z9VectorAddPiS_S_i,"ax",@progbits
	.align	128
        .global         _Z9VectorAddPiS_S_i
        .type           _Z9VectorAddPiS_S_i,@function
        .size           _Z9VectorAddPiS_S_i,(.L_x_1 - _Z9VectorAddPiS_S_i)
        .other          _Z9VectorAddPiS_S_i,@"STO_CUDA_ENTRY STV_DEFAULT"
_Z9VectorAddPiS_S_i:
.text._Z9VectorAddPiS_S_i:
[----:B------:R-:W-:Y:S01]  /*0000*/  LDC R1, c[0x0][0x37c] ;  /* 0x0000df00ff017b82 */ /* 0x000fe20000000800 */
[----:B------:R-:W0:Y:S07]  /*0010*/  S2R R9, SR_TID.X ;  /* 0x0000000000097919 */ /* 0x000e2e0000002100 */
[----:B------:R-:W0:Y:S01]  /*0020*/  S2UR UR4, SR_CTAID.X ;  /* 0x00000000000479c3 */ /* 0x000e220000002500 */
[----:B------:R-:W1:Y:S07]  /*0030*/  LDCU UR5, c[0x0][0x398] ;  /* 0x00007300ff0577ac */ /* 0x000e6e0008000800 */
[----:B------:R-:W0:Y:S02]  /*0040*/  LDC R0, c[0x0][0x360] ;  /* 0x0000d800ff007b82 */ /* 0x000e240000000800 */
[----:B0-----:R-:W-:-:S05]  /*0050*/  IMAD R9, R0, UR4, R9 ;  /* 0x0000000400097c24 */ /* 0x001fca000f8e0209 */
[----:B-1----:R-:W-:-:S13]  /*0060*/  ISETP.GT.AND P0, PT, R9, UR5, PT ;  /* 0x0000000509007c0c */ /* 0x002fda000bf04270 */
[----:B------:R-:W-:Y:S05]  /*0070*/  @P0 EXIT ;  /* 0x000000000000094d */ /* 0x000fea0003800000 */
[----:B------:R-:W0:Y:S01]  /*0080*/  LDC.64 R2, c[0x0][0x380] ;  /* 0x0000e000ff027b82 */ /* 0x000e220000000a00 */
[----:B------:R-:W1:Y:S07]  /*0090*/  LDCU.64 UR4, c[0x0][0x358] ;  /* 0x00006b00ff0477ac */ /* 0x000e6e0008000a00 */
[----:B------:R-:W2:Y:S08]  /*00a0*/  LDC.64 R4, c[0x0][0x388] ;  /* 0x0000e200ff047b82 */ /* 0x000eb00000000a00 */
[----:B------:R-:W3:Y:S01]  /*00b0*/  LDC.64 R6, c[0x0][0x390] ;  /* 0x0000e400ff067b82 */ /* 0x000ee20000000a00 */
[----:B0-----:R-:W-:-:S06]  /*00c0*/  IMAD.WIDE R2, R9, 0x4, R2 ;  /* 0x0000000409027825 */ /* 0x001fcc00078e0202 */
[----:B-1----:R-:W4:Y:S01]  /*00d0*/  LDG.E R2, desc[UR4][R2.64] ;  /* 0x0000000402027981 */ /* 0x002f22000c1e1900 */
[----:B--2---:R-:W-:-:S06]  /*00e0*/  IMAD.WIDE R4, R9, 0x4, R4 ;  /* 0x0000000409047825 */ /* 0x004fcc00078e0204 */
[----:B------:R-:W4:Y:S01]  /*00f0*/  LDG.E R5, desc[UR4][R4.64] ;  /* 0x0000000404057981 */ /* 0x000f22000c1e1900 */
[----:B---3--:R-:W-:Y:S01]  /*0100*/  IMAD.WIDE R6, R9, 0x4, R6 ;  /* 0x0000000409067825 */ /* 0x008fe200078e0206 */
[----:B----4-:R-:W-:-:S05]  /*0110*/  IADD3 R9, PT, PT, R2, R5, RZ ;  /* 0x0000000502097210 */ /* 0x010fca0007ffe0ff */
[----:B------:R-:W-:Y:S01]  /*0120*/  STG.E desc[UR4][R6.64], R9 ;  /* 0x0000000906007986 */ /* 0x000fe2000c101904 */
[----:B------:R-:W-:Y:S05]  /*0130*/  EXIT ;  /* 0x000000000000794d */ /* 0x000fea0003800000 */
.L_x_0:
[----:B------:R-:W-:-:S00]  /*0140*/  BRA `(.L_x_0) ;  /* 0xfffffffc00fc7947 */ /* 0x000fc0000383ffff */
[----:B------:R-:W-:-:S00]  /*0150*/  NOP ;  /* 0x0000000000007918 */ /* 0x000fc00000000000 */
        /* <DEDUP_REMOVED lines=10> */
.L_x_1:


//--------------------- .nv.shared.reserved.0     --------------------------
	.section	.nv.shared.reserved.0,"aw",@nobits
	.weak		__nv_reservedSMEM_offset_0_alias
	.size		__nv_reservedSMEM_offset_0_alias, 0, 64
	.other		__nv_reservedSMEM_offset_0_alias,@"STO_CUDA_RESERVED_SHARED STV_DEFAULT"
__nv_reservedSMEM_offset_0_alias:
	.zero		0
	.zero		64


//--------------------- .nv.constant0._Z9VectorAddPiS_S_i --------------------------
	.section	.nv.constant0._Z9VectorAddPiS_S_i,"a",@progbits
	.sectionflags	@""
	.align	4
.nv.constant0._Z9VectorAddPiS_S_i:
	.zero		924


//--------------------- SYMBOLS --------------------------

	.type		.nv.reservedSmem.offset0,@object
	.size		.nv.reservedSmem.offset0,0x4
